	.headerflags	@"EF_CUDA_TEXMODE_UNIFIED EF_CUDA_64BIT_ADDRESS EF_CUDA_ACCELERATORS EF_CUDA_SM90 EF_CUDA_VIRTUAL_SM(EF_CUDA_SM90)"
	.elftype	@"ET_EXEC"


//--------------------- .nv.info                  --------------------------
	.section	.nv.info,"",@"SHT_CUDA_INFO"
	.align	4


	//----- nvinfo : EIATTR_REGCOUNT
	.align		4
        /*0000*/ 	.byte	0x04, 0x2f
        /*0002*/ 	.short	(.L_1 - .L_0)
	.align		4
.L_0:
        /*0004*/ 	.word	index@(triton_poi_fused_div_13)
        /*0008*/ 	.word	0x00000016


	//----- nvinfo : EIATTR_MIN_STACK_SIZE
	.align		4
.L_1:
        /*000c*/ 	.byte	0x04, 0x12
        /*000e*/ 	.short	(.L_3 - .L_2)
	.align		4
.L_2:
        /*0010*/ 	.word	index@(triton_poi_fused_div_13)
        /*0014*/ 	.word	0x00000000


	//----- nvinfo : EIATTR_FRAME_SIZE
	.align		4
.L_3:
        /*0018*/ 	.byte	0x04, 0x11
        /*001a*/ 	.short	(.L_5 - .L_4)
	.align		4
.L_4:
        /*001c*/ 	.word	index@(triton_poi_fused_div_13)
        /*0020*/ 	.word	0x00000000


	//----- nvinfo : EIATTR_MIN_STACK_SIZE
	.align		4
.L_5:
        /*0024*/ 	.byte	0x04, 0x12
        /*0026*/ 	.short	(.L_7 - .L_6)
	.align		4
.L_6:
        /*0028*/ 	.word	index@(triton_poi_fused_div_13)
        /*002c*/ 	.word	0x00000000
.L_7:


//--------------------- .nv.info.triton_poi_fused_div_13 --------------------------
	.section	.nv.info.triton_poi_fused_div_13,"",@"SHT_CUDA_INFO"
	.sectionflags	@""
	.align	4


	//----- nvinfo : EIATTR_CUDA_API_VERSION
	.align		4
        /*0000*/ 	.byte	0x04, 0x37
        /*0002*/ 	.short	(.L_9 - .L_8)
.L_8:
        /*0004*/ 	.word	0x0000007c


	//----- nvinfo : EIATTR_KPARAM_INFO
	.align		4
.L_9:
        /*0008*/ 	.byte	0x04, 0x17
        /*000a*/ 	.short	(.L_11 - .L_10)
.L_10:
        /*000c*/ 	.word	0x00000000
        /*0010*/ 	.short	0x0004
        /*0012*/ 	.short	0x0020
        /*0014*/ 	.byte	0x00, 0xf0, 0x11, 0x00


	//----- nvinfo : EIATTR_KPARAM_INFO
	.align		4
.L_11:
        /*0018*/ 	.byte	0x04, 0x17
        /*001a*/ 	.short	(.L_13 - .L_12)
.L_12:
        /*001c*/ 	.word	0x00000000
        /*0020*/ 	.short	0x0003
        /*0022*/ 	.short	0x0018
        /*0024*/ 	.byte	0x00, 0xf4, 0x21, 0x00


	//----- nvinfo : EIATTR_KPARAM_INFO
	.align		4
.L_13:
        /*0028*/ 	.byte	0x04, 0x17
        /*002a*/ 	.short	(.L_15 - .L_14)
.L_14:
        /*002c*/ 	.word	0x00000000
        /*0030*/ 	.short	0x0002
        /*0032*/ 	.short	0x0010
        /*0034*/ 	.byte	0x00, 0xf4, 0x21, 0x00


	//----- nvinfo : EIATTR_KPARAM_INFO
	.align		4
.L_15:
        /*0038*/ 	.byte	0x04, 0x17
        /*003a*/ 	.short	(.L_17 - .L_16)
.L_16:
        /*003c*/ 	.word	0x00000000
        /*0040*/ 	.short	0x0001
        /*0042*/ 	.short	0x0008
        /*0044*/ 	.byte	0x00, 0xf4, 0x21, 0x00


	//----- nvinfo : EIATTR_KPARAM_INFO
	.align		4
.L_17:
        /*0048*/ 	.byte	0x04, 0x17
        /*004a*/ 	.short	(.L_19 - .L_18)
.L_18:
        /*004c*/ 	.word	0x00000000
        /*0050*/ 	.short	0x0000
        /*0052*/ 	.short	0x0000
        /*0054*/ 	.byte	0x00, 0xf4, 0x21, 0x00


	//----- nvinfo : EIATTR_SPARSE_MMA_MASK
	.align		4
.L_19:
        /*0058*/ 	.byte	0x03, 0x50
        /*005a*/ 	.short	0x0000


	//----- nvinfo : EIATTR_MAXREG_COUNT
	.align		4
        /*005c*/ 	.byte	0x03, 0x1b
        /*005e*/ 	.short	0x00ff


	//----- nvinfo : EIATTR_EXIT_INSTR_OFFSETS
	.align		4
        /*0060*/ 	.byte	0x04, 0x1c
        /*0062*/ 	.short	(.L_21 - .L_20)


	//   ....[0]....
.L_20:
        /*0064*/ 	.word	0x00000320


	//----- nvinfo : EIATTR_REQNTID
	.align		4
.L_21:
        /*0068*/ 	.byte	0x04, 0x10
        /*006a*/ 	.short	(.L_23 - .L_22)
.L_22:
        /*006c*/ 	.word	0x00000080
        /*0070*/ 	.word	0x00000001
        /*0074*/ 	.word	0x00000001


	//----- nvinfo : EIATTR_CBANK_PARAM_SIZE
	.align		4
.L_23:
        /*0078*/ 	.byte	0x03, 0x19
        /*007a*/ 	.short	0x0024


	//----- nvinfo : EIATTR_PARAM_CBANK
	.align		4
        /*007c*/ 	.byte	0x04, 0x0a
        /*007e*/ 	.short	(.L_25 - .L_24)
	.align		4
.L_24:
        /*0080*/ 	.word	index@(.nv.constant0.triton_poi_fused_div_13)
        /*0084*/ 	.short	0x0210
        /*0086*/ 	.short	0x0024


	//----- nvinfo : EIATTR_SW_WAR
	.align		4
.L_25:
        /*0088*/ 	.byte	0x04, 0x36
        /*008a*/ 	.short	(.L_27 - .L_26)
.L_26:
        /*008c*/ 	.word	0x00000008
.L_27:


//--------------------- .nv.callgraph             --------------------------
	.section	.nv.callgraph,"",@"SHT_CUDA_CALLGRAPH"
	.align	4
	.sectionentsize	8
	.align		4
        /*0000*/ 	.word	0x00000000
	.align		4
        /*0004*/ 	.word	0xffffffff
	.align		4
        /*0008*/ 	.word	0x00000000
	.align		4
        /*000c*/ 	.word	0xfffffffe
	.align		4
        /*0010*/ 	.word	0x00000000
	.align		4
        /*0014*/ 	.word	0xfffffffd
	.align		4
        /*0018*/ 	.word	0x00000000
	.align		4
        /*001c*/ 	.word	0xfffffffc


//--------------------- .text.triton_poi_fused_div_13 --------------------------
	.section	.text.triton_poi_fused_div_13,"ax",@progbits
	.align	128
        .global         triton_poi_fused_div_13
        .type           triton_poi_fused_div_13,@function
        .size           triton_poi_fused_div_13,(.L_x_1 - triton_poi_fused_div_13)
        .other          triton_poi_fused_div_13,@"STO_CUDA_ENTRY STV_DEFAULT"
triton_poi_fused_div_13:
.text.triton_poi_fused_div_13:
[----:B------:R-:W-:Y:S08]  /*0000*/  LDC R1, c[0x0][0x28] ;  /* 0x00000a00ff017b82 */ /* 0x000ff00000000800 */
[----:B------:R-:W1:Y:S01]  /*0010*/  LDC.64 R12, c[0x0][0x218] ;  /* 0x00008600ff0c7b82 */ /* 0x000e620000000a00 */
[----:B------:R-:W2:Y:S01]  /*0020*/  S2R R0, SR_TID.X ;  /* 0x0000000000007919 */ /* 0x000ea20000002100 */
[----:B------:R-:W-:Y:S01]  /*0030*/  ULDC.64 UR4, c[0x0][0x208] ;  /* 0x0000820000047ab9 */ /* 0x000fe20000000a00 */
[----:B------:R-:W3:Y:S05]  /*0040*/  S2R R19, SR_CTAID.X ;  /* 0x0000000000137919 */ /* 0x000eea0000002500 */
[----:B------:R-:W4:Y:S08]  /*0050*/  LDC.64 R2, c[0x0][0x210] ;  /* 0x00008400ff027b82 */ /* 0x000f300000000a00 */
[----:B------:R-:W5:Y:S01]  /*0060*/  LDC.64 R14, c[0x0][0x220] ;  /* 0x00008800ff0e7b82 */ /* 0x000f620000000a00 */
[----:B-1----:R5:W5:Y:S07]  /*0070*/  LDG.E R18, desc[UR4][R12.64] ;  /* 0x000000040c127981 */ /* 0x002b6e000c1e1900 */
[----:B------:R-:W1:Y:S01]  /*0080*/  LDC.64 R16, c[0x0][0x228] ;  /* 0x00008a00ff107b82 */ /* 0x000e620000000a00 */
[----:B--2---:R-:W-:-:S04]  /*0090*/  SHF.L.U32 R0, R0, 0x2, RZ ;  /* 0x0000000200007819 */ /* 0x004fc800000006ff */
[----:B------:R-:W-:-:S04]  /*00a0*/  LOP3.LUT R0, R0, 0x1fc, RZ, 0xc0, !PT ;  /* 0x000001fc00007812 */ /* 0x000fc800078ec0ff */
[----:B---3--:R-:W-:-:S05]  /*00b0*/  LEA R19, R19, R0, 0xa ;  /* 0x0000000013137211 */ /* 0x008fca00078e50ff */
[----:B----4-:R-:W-:-:S05]  /*00c0*/  IMAD.WIDE R2, R19, 0x4, R2 ;  /* 0x0000000413027825 */ /* 0x010fca00078e0202 */
[----:B------:R-:W2:Y:S04]  /*00d0*/  LDG.E.128 R8, desc[UR4][R2.64] ;  /* 0x0000000402087981 */ /* 0x000ea8000c1e1d00 */
[----:B------:R1:W3:Y:S01]  /*00e0*/  LDG.E.128 R4, desc[UR4][R2.64+0x800] ;  /* 0x0008000402047981 */ /* 0x0002e2000c1e1d00 */
[----:B-----5:R-:W-:-:S04]  /*00f0*/  IMAD.WIDE R12, R19, 0x4, R14 ;  /* 0x00000004130c7825 */ /* 0x020fc800078e020e */
[----:B-1----:R-:W-:Y:S01]  /*0100*/  IMAD.WIDE R2, R19, 0x4, R16 ;  /* 0x0000000413027825 */ /* 0x002fe200078e0210 */
[C---:B------:R-:W-:Y:S02]  /*0110*/  FSETP.GT.AND P0, PT, |R18|.reuse, 8.50705917302346158658e+37, PT ;  /* 0x7e8000001200780b */ /* 0x040fe40003f04200 */
[----:B------:R-:W-:-:S11]  /*0120*/  FSETP.GEU.AND P1, PT, |R18|, 1.175494350822287508e-38, PT ;  /* 0x008000001200780b */ /* 0x000fd60003f2e200 */
[----:B------:R-:W-:-:S04]  /*0130*/  @P0 FMUL R18, R18, 0.25 ;  /* 0x3e80000012120820 */ /* 0x000fc80000400000 */
[----:B------:R-:W-:-:S06]  /*0140*/  @!P1 FMUL R18, R18, 16777216 ;  /* 0x4b80000012129820 */ /* 0x000fcc0000400000 */
[----:B------:R-:W1:Y:S01]  /*0150*/  MUFU.RCP R18, R18 ;  /* 0x0000001200127308 */ /* 0x000e620000001000 */
[----:B--2---:R-:W-:Y:S01]  /*0160*/  @P0 FMUL R8, R8, 0.25 ;  /* 0x3e80000008080820 */ /* 0x004fe20000400000 */
[----:B------:R-:W-:Y:S01]  /*0170*/  @P0 FMUL R9, R9, 0.25 ;  /* 0x3e80000009090820 */ /* 0x000fe20000400000 */
[----:B------:R-:W-:Y:S01]  /*0180*/  @P0 FMUL R10, R10, 0.25 ;  /* 0x3e8000000a0a0820 */ /* 0x000fe20000400000 */
[----:B------:R-:W-:Y:S01]  /*0190*/  @P0 FMUL R11, R11, 0.25 ;  /* 0x3e8000000b0b0820 */ /* 0x000fe20000400000 */
[----:B---3--:R-:W-:Y:S01]  /*01a0*/  @P0 FMUL R4, R4, 0.25 ;  /* 0x3e80000004040820 */ /* 0x008fe20000400000 */
[----:B------:R-:W-:Y:S01]  /*01b0*/  @P0 FMUL R5, R5, 0.25 ;  /* 0x3e80000005050820 */ /* 0x000fe20000400000 */
[----:B------:R-:W-:Y:S01]  /*01c0*/  @P0 FMUL R6, R6, 0.25 ;  /* 0x3e80000006060820 */ /* 0x000fe20000400000 */
[----:B------:R-:W-:Y:S01]  /*01d0*/  @P0 FMUL R7, R7, 0.25 ;  /* 0x3e80000007070820 */ /* 0x000fe20000400000 */
[----:B------:R-:W-:Y:S01]  /*01e0*/  @!P1 FMUL R8, R8, 16777216 ;  /* 0x4b80000008089820 */ /* 0x000fe20000400000 */
[----:B------:R-:W-:Y:S01]  /*01f0*/  @!P1 FMUL R9, R9, 16777216 ;  /* 0x4b80000009099820 */ /* 0x000fe20000400000 */
[----:B------:R-:W-:Y:S01]  /*0200*/  @!P1 FMUL R10, R10, 16777216 ;  /* 0x4b8000000a0a9820 */ /* 0x000fe20000400000 */
[----:B------:R-:W-:Y:S01]  /*0210*/  @!P1 FMUL R11, R11, 16777216 ;  /* 0x4b8000000b0b9820 */ /* 0x000fe20000400000 */
[----:B------:R-:W-:Y:S01]  /*0220*/  @!P1 FMUL R4, R4, 16777216 ;  /* 0x4b80000004049820 */ /* 0x000fe20000400000 */
[----:B------:R-:W-:Y:S01]  /*0230*/  @!P1 FMUL R5, R5, 16777216 ;  /* 0x4b80000005059820 */ /* 0x000fe20000400000 */
[----:B------:R-:W-:Y:S01]  /*0240*/  @!P1 FMUL R6, R6, 16777216 ;  /* 0x4b80000006069820 */ /* 0x000fe20000400000 */
[----:B------:R-:W-:Y:S01]  /*0250*/  @!P1 FMUL R7, R7, 16777216 ;  /* 0x4b80000007079820 */ /* 0x000fe20000400000 */
[C---:B-1----:R-:W-:Y:S01]  /*0260*/  FMUL R8, R18.reuse, R8 ;  /* 0x0000000812087220 */ /* 0x042fe20000400000 */
[C---:B------:R-:W-:Y:S01]  /*0270*/  FMUL R9, R18.reuse, R9 ;  /* 0x0000000912097220 */ /* 0x040fe20000400000 */
[C---:B------:R-:W-:Y:S01]  /*0280*/  FMUL R10, R18.reuse, R10 ;  /* 0x0000000a120a7220 */ /* 0x040fe20000400000 */
[C---:B------:R-:W-:Y:S01]  /*0290*/  FMUL R11, R18.reuse, R11 ;  /* 0x0000000b120b7220 */ /* 0x040fe20000400000 */
[C---:B------:R-:W-:Y:S01]  /*02a0*/  FMUL R4, R18.reuse, R4 ;  /* 0x0000000412047220 */ /* 0x040fe20000400000 */
[C---:B------:R-:W-:Y:S01]  /*02b0*/  FMUL R5, R18.reuse, R5 ;  /* 0x0000000512057220 */ /* 0x040fe20000400000 */
[C---:B------:R-:W-:Y:S01]  /*02c0*/  FMUL R6, R18.reuse, R6 ;  /* 0x0000000612067220 */ /* 0x040fe20000400000 */
[----:B------:R-:W-:Y:S01]  /*02d0*/  FMUL R7, R18, R7 ;  /* 0x0000000712077220 */ /* 0x000fe20000400000 */
[----:B------:R-:W-:Y:S04]  /*02e0*/  STG.E.128 desc[UR4][R12.64], R8 ;  /* 0x000000080c007986 */ /* 0x000fe8000c101d04 */
[----:B------:R-:W-:Y:S04]  /*02f0*/  STG.E.128 desc[UR4][R12.64+0x800], R4 ;  /* 0x000800040c007986 */ /* 0x000fe8000c101d04 */
[----:B------:R-:W-:Y:S04]  /*0300*/  STG.E.128 desc[UR4][R2.64], R8 ;  /* 0x0000000802007986 */ /* 0x000fe8000c101d04 */
[----:B------:R-:W-:Y:S01]  /*0310*/  STG.E.128 desc[UR4][R2.64+0x800], R4 ;  /* 0x0008000402007986 */ /* 0x000fe2000c101d04 */
[----:B------:R-:W-:Y:S05]  /*0320*/  EXIT ;  /* 0x000000000000794d */ /* 0x000fea0003800000 */
.L_x_0:
[----:B------:R-:W-:-:S00]  /*0330*/  BRA `(.L_x_0) ;  /* 0xfffffffc00fc7947 */ /* 0x000fc0000383ffff */
[----:B------:R-:W-:-:S00]  /*0340*/  NOP ;  /* 0x0000000000007918 */ /* 0x000fc00000000000 */
        /* <DEDUP_REMOVED lines=11> */
.L_x_1:


//--------------------- .nv.constant0.triton_poi_fused_div_13 --------------------------
	.section	.nv.constant0.triton_poi_fused_div_13,"a",@progbits
	.sectionflags	@""
	.align	4
.nv.constant0.triton_poi_fused_div_13:
	.zero		564
